	.headerflags	@"EF_CUDA_TEXMODE_UNIFIED EF_CUDA_64BIT_ADDRESS EF_CUDA_ACCELERATORS EF_CUDA_SM90 EF_CUDA_VIRTUAL_SM(EF_CUDA_SM90)"
	.elftype	@"ET_EXEC"


//--------------------- .nv.info                  --------------------------
	.section	.nv.info,"",@"SHT_CUDA_INFO"
	.align	4


	//----- nvinfo : EIATTR_REGCOUNT
	.align		4
        /*0000*/ 	.byte	0x04, 0x2f
        /*0002*/ 	.short	(.L_3 - .L_2)
	.align		4
.L_2:
        /*0004*/ 	.word	index@(triton_poi_fused__native_batch_norm_legit_no_training_add_convolution_max_pool2d_with_indices_15)
        /*0008*/ 	.word	0x0000001f


	//----- nvinfo : EIATTR_MIN_STACK_SIZE
	.align		4
.L_3:
        /*000c*/ 	.byte	0x04, 0x12
        /*000e*/ 	.short	(.L_5 - .L_4)
	.align		4
.L_4:
        /*0010*/ 	.word	index@(triton_poi_fused__native_batch_norm_legit_no_training_add_convolution_max_pool2d_with_indices_15)
        /*0014*/ 	.word	0x00000000


	//----- nvinfo : EIATTR_FRAME_SIZE
	.align		4
.L_5:
        /*0018*/ 	.byte	0x04, 0x11
        /*001a*/ 	.short	(.L_7 - .L_6)
	.align		4
.L_6:
        /*001c*/ 	.word	index@(triton_poi_fused__native_batch_norm_legit_no_training_add_convolution_max_pool2d_with_indices_15)
        /*0020*/ 	.word	0x00000000


	//----- nvinfo : EIATTR_MIN_STACK_SIZE
	.align		4
.L_7:
        /*0024*/ 	.byte	0x04, 0x12
        /*0026*/ 	.short	(.L_9 - .L_8)
	.align		4
.L_8:
        /*0028*/ 	.word	index@(triton_poi_fused__native_batch_norm_legit_no_training_add_convolution_max_pool2d_with_indices_15)
        /*002c*/ 	.word	0x00000000
.L_9:


//--------------------- .nv.info.triton_poi_fused__native_batch_norm_legit_no_training_add_convolution_max_pool2d_with_indices_15 --------------------------
	.section	.nv.info.triton_poi_fused__native_batch_norm_legit_no_training_add_convolution_max_pool2d_with_indices_15,"",@"SHT_CUDA_INFO"
	.sectionflags	@""
	.align	4


	//----- nvinfo : EIATTR_CUDA_API_VERSION
	.align		4
        /*0000*/ 	.byte	0x04, 0x37
        /*0002*/ 	.short	(.L_11 - .L_10)
.L_10:
        /*0004*/ 	.word	0x0000007c


	//----- nvinfo : EIATTR_KPARAM_INFO
	.align		4
.L_11:
        /*0008*/ 	.byte	0x04, 0x17
        /*000a*/ 	.short	(.L_13 - .L_12)
.L_12:
        /*000c*/ 	.word	0x00000000
        /*0010*/ 	.short	0x0009
        /*0012*/ 	.short	0x0048
        /*0014*/ 	.byte	0x00, 0xf0, 0x11, 0x00


	//----- nvinfo : EIATTR_KPARAM_INFO
	.align		4
.L_13:
        /*0018*/ 	.byte	0x04, 0x17
        /*001a*/ 	.short	(.L_15 - .L_14)
.L_14:
        /*001c*/ 	.word	0x00000000
        /*0020*/ 	.short	0x0008
        /*0022*/ 	.short	0x0040
        /*0024*/ 	.byte	0x00, 0xf4, 0x21, 0x00


	//----- nvinfo : EIATTR_KPARAM_INFO
	.align		4
.L_15:
        /*0028*/ 	.byte	0x04, 0x17
        /*002a*/ 	.short	(.L_17 - .L_16)
.L_16:
        /*002c*/ 	.word	0x00000000
        /*0030*/ 	.short	0x0007
        /*0032*/ 	.short	0x0038
        /*0034*/ 	.byte	0x00, 0xf4, 0x21, 0x00


	//----- nvinfo : EIATTR_KPARAM_INFO
	.align		4
.L_17:
        /*0038*/ 	.byte	0x04, 0x17
        /*003a*/ 	.short	(.L_19 - .L_18)
.L_18:
        /*003c*/ 	.word	0x00000000
        /*0040*/ 	.short	0x0006
        /*0042*/ 	.short	0x0030
        /*0044*/ 	.byte	0x00, 0xf4, 0x21, 0x00


	//----- nvinfo : EIATTR_KPARAM_INFO
	.align		4
.L_19:
        /*0048*/ 	.byte	0x04, 0x17
        /*004a*/ 	.short	(.L_21 - .L_20)
.L_20:
        /*004c*/ 	.word	0x00000000
        /*0050*/ 	.short	0x0005
        /*0052*/ 	.short	0x0028
        /*0054*/ 	.byte	0x00, 0xf4, 0x21, 0x00


	//----- nvinfo : EIATTR_KPARAM_INFO
	.align		4
.L_21:
        /*0058*/ 	.byte	0x04, 0x17
        /*005a*/ 	.short	(.L_23 - .L_22)
.L_22:
        /*005c*/ 	.word	0x00000000
        /*0060*/ 	.short	0x0004
        /*0062*/ 	.short	0x0020
        /*0064*/ 	.byte	0x00, 0xf4, 0x21, 0x00


	//----- nvinfo : EIATTR_KPARAM_INFO
	.align		4
.L_23:
        /*0068*/ 	.byte	0x04, 0x17
        /*006a*/ 	.short	(.L_25 - .L_24)
.L_24:
        /*006c*/ 	.word	0x00000000
        /*0070*/ 	.short	0x0003
        /*0072*/ 	.short	0x0018
        /*0074*/ 	.byte	0x00, 0xf4, 0x21, 0x00


	//----- nvinfo : EIATTR_KPARAM_INFO
	.align		4
.L_25:
        /*0078*/ 	.byte	0x04, 0x17
        /*007a*/ 	.short	(.L_27 - .L_26)
.L_26:
        /*007c*/ 	.word	0x00000000
        /*0080*/ 	.short	0x0002
        /*0082*/ 	.short	0x0010
        /*0084*/ 	.byte	0x00, 0xf4, 0x21, 0x00


	//----- nvinfo : EIATTR_KPARAM_INFO
	.align		4
.L_27:
        /*0088*/ 	.byte	0x04, 0x17
        /*008a*/ 	.short	(.L_29 - .L_28)
.L_28:
        /*008c*/ 	.word	0x00000000
        /*0090*/ 	.short	0x0001
        /*0092*/ 	.short	0x0008
        /*0094*/ 	.byte	0x00, 0xf4, 0x21, 0x00


	//----- nvinfo : EIATTR_KPARAM_INFO
	.align		4
.L_29:
        /*0098*/ 	.byte	0x04, 0x17
        /*009a*/ 	.short	(.L_31 - .L_30)
.L_30:
        /*009c*/ 	.word	0x00000000
        /*00a0*/ 	.short	0x0000
        /*00a2*/ 	.short	0x0000
        /*00a4*/ 	.byte	0x00, 0xf4, 0x21, 0x00


	//----- nvinfo : EIATTR_SPARSE_MMA_MASK
	.align		4
.L_31:
        /*00a8*/ 	.byte	0x03, 0x50
        /*00aa*/ 	.short	0x0000


	//----- nvinfo : EIATTR_MAXREG_COUNT
	.align		4
        /*00ac*/ 	.byte	0x03, 0x1b
        /*00ae*/ 	.short	0x00ff


	//----- nvinfo : EIATTR_EXIT_INSTR_OFFSETS
	.align		4
        /*00b0*/ 	.byte	0x04, 0x1c
        /*00b2*/ 	.short	(.L_33 - .L_32)


	//   ....[0]....
.L_32:
        /*00b4*/ 	.word	0x00000e10


	//----- nvinfo : EIATTR_REQNTID
	.align		4
.L_33:
        /*00b8*/ 	.byte	0x04, 0x10
        /*00ba*/ 	.short	(.L_35 - .L_34)
.L_34:
        /*00bc*/ 	.word	0x00000100
        /*00c0*/ 	.word	0x00000001
        /*00c4*/ 	.word	0x00000001


	//----- nvinfo : EIATTR_CBANK_PARAM_SIZE
	.align		4
.L_35:
        /*00c8*/ 	.byte	0x03, 0x19
        /*00ca*/ 	.short	0x004c


	//----- nvinfo : EIATTR_PARAM_CBANK
	.align		4
        /*00cc*/ 	.byte	0x04, 0x0a
        /*00ce*/ 	.short	(.L_37 - .L_36)
	.align		4
.L_36:
        /*00d0*/ 	.word	index@(.nv.constant0.triton_poi_fused__native_batch_norm_legit_no_training_add_convolution_max_pool2d_with_indices_15)
        /*00d4*/ 	.short	0x0210
        /*00d6*/ 	.short	0x004c


	//----- nvinfo : EIATTR_SW_WAR
	.align		4
.L_37:
        /*00d8*/ 	.byte	0x04, 0x36
        /*00da*/ 	.short	(.L_39 - .L_38)
.L_38:
        /*00dc*/ 	.word	0x00000008
.L_39:


//--------------------- .nv.callgraph             --------------------------
	.section	.nv.callgraph,"",@"SHT_CUDA_CALLGRAPH"
	.align	4
	.sectionentsize	8
	.align		4
        /*0000*/ 	.word	0x00000000
	.align		4
        /*0004*/ 	.word	0xffffffff
	.align		4
        /*0008*/ 	.word	0x00000000
	.align		4
        /*000c*/ 	.word	0xfffffffe
	.align		4
        /*0010*/ 	.word	0x00000000
	.align		4
        /*0014*/ 	.word	0xfffffffd
	.align		4
        /*0018*/ 	.word	0x00000000
	.align		4
        /*001c*/ 	.word	0xfffffffc


//--------------------- .nv.constant4             --------------------------
	.section	.nv.constant4,"a",@progbits
	.align	8
	.align		8
.nv.constant4:
        /*0000*/ 	.dword	_$_str
	.align		8
        /*0008*/ 	.dword	_$_str_$_2


//--------------------- .text.triton_poi_fused__native_batch_norm_legit_no_training_add_convolution_max_pool2d_with_indices_15 --------------------------
	.section	.text.triton_poi_fused__native_batch_norm_legit_no_training_add_convolution_max_pool2d_with_indices_15,"ax",@progbits
	.align	128
        .global         triton_poi_fused__native_batch_norm_legit_no_training_add_convolution_max_pool2d_with_indices_15
        .type           triton_poi_fused__native_batch_norm_legit_no_training_add_convolution_max_pool2d_with_indices_15,@function
        .size           triton_poi_fused__native_batch_norm_legit_no_training_add_convolution_max_pool2d_with_indices_15,(.L_x_1 - triton_poi_fused__native_batch_norm_legit_no_training_add_convolution_max_pool2d_with_indices_15)
        .other          triton_poi_fused__native_batch_norm_legit_no_training_add_convolution_max_pool2d_with_indices_15,@"STO_CUDA_ENTRY STV_DEFAULT"
triton_poi_fused__native_batch_norm_legit_no_training_add_convolution_max_pool2d_with_indices_15:
.text.triton_poi_fused__native_batch_norm_legit_no_training_add_convolution_max_pool2d_with_indices_15:
[----:B------:R-:W-:Y:S01]  /*0000*/  LDC R1, c[0x0][0x28] ;  /* 0x00000a00ff017b82 */ /* 0x000fe20000000800 */
[----:B------:R-:W1:Y:S01]  /*0010*/  S2R R0, SR_TID.X ;  /* 0x0000000000007919 */ /* 0x000e620000002100 */
[----:B------:R-:W-:Y:S01]  /*0020*/  ULDC.64 UR4, c[0x0][0x208] ;  /* 0x0000820000047ab9 */ /* 0x000fe20000000a00 */
[----:B------:R-:W2:Y:S01]  /*0030*/  S2R R5, SR_CTAID.X ;  /* 0x0000000000057919 */ /* 0x000ea20000002500 */
[----:B------:R-:W-:Y:S02]  /*0040*/  CS2R R12, SRZ ;  /* 0x00000000000c7805 */ /* 0x000fe4000001ff00 */
[----:B------:R-:W-:Y:S01]  /*0050*/  CS2R R14, SRZ ;  /* 0x00000000000e7805 */ /* 0x000fe2000001ff00 */
[----:B------:R-:W-:Y:S01]  /*0060*/  ULDC.64 UR6, c[0x0][0x250] ;  /* 0x0000940000067ab9 */ /* 0x000fe20000000a00 */
[----:B-1----:R-:W-:Y:S01]  /*0070*/  IMAD.SHL.U32 R0, R0, 0x2, RZ ;  /* 0x0000000200007824 */ /* 0x002fe200078e00ff */
[----:B--2---:R-:W-:-:S04]  /*0080*/  SHF.R.S32.HI R3, RZ, 0x16, R5 ;  /* 0x00000016ff037819 */ /* 0x004fc80000011405 */
[----:B------:R-:W-:Y:S02]  /*0090*/  LOP3.LUT R0, R0, 0x1fe, RZ, 0xc0, !PT ;  /* 0x000001fe00007812 */ /* 0x000fe400078ec0ff */
[----:B------:R-:W-:-:S03]  /*00a0*/  SGXT R3, R3, 0x1 ;  /* 0x000000010303781a */ /* 0x000fc60000000200 */
[----:B------:R-:W-:Y:S02]  /*00b0*/  IMAD R2, R5, 0x200, R0 ;  /* 0x0000020005027824 */ /* 0x000fe400078e0200 */
[----:B------:R-:W1:Y:S03]  /*00c0*/  LDC.64 R4, c[0x0][0x228] ;  /* 0x00008a00ff047b82 */ /* 0x000e660000000a00 */
[CC--:B------:R-:W-:Y:S02]  /*00d0*/  LEA.HI R0, R3.reuse, R2.reuse, RZ, 0xa ;  /* 0x0000000203007211 */ /* 0x0c0fe400078f50ff */
[----:B------:R-:W-:Y:S02]  /*00e0*/  LEA.HI R3, R3, R2, RZ, 0xd ;  /* 0x0000000203037211 */ /* 0x000fe400078f68ff */
[----:B------:R-:W-:Y:S02]  /*00f0*/  SHF.R.S32.HI R7, RZ, 0xa, R0 ;  /* 0x0000000aff077819 */ /* 0x000fe40000011400 */
[----:B------:R-:W-:-:S02]  /*0100*/  SHF.R.S32.HI R6, RZ, 0xd, R3 ;  /* 0x0000000dff067819 */ /* 0x000fc40000011403 */
[----:B------:R-:W-:Y:S02]  /*0110*/  LEA.HI R3, R7, R7, RZ, 0x3 ;  /* 0x0000000707037211 */ /* 0x000fe400078f18ff */
[----:B------:R-:W-:Y:S02]  /*0120*/  LEA.HI R8, R6, R6, RZ, 0x3 ;  /* 0x0000000606087211 */ /* 0x000fe400078f18ff */
[----:B------:R-:W-:Y:S02]  /*0130*/  LOP3.LUT R23, R0, 0xfffffc00, RZ, 0xc0, !PT ;  /* 0xfffffc0000177812 */ /* 0x000fe400078ec0ff */
[----:B------:R-:W-:Y:S02]  /*0140*/  LOP3.LUT R0, R3, 0xfffffff8, RZ, 0xc0, !PT ;  /* 0xfffffff803007812 */ /* 0x000fe400078ec0ff */
[----:B------:R-:W-:Y:S01]  /*0150*/  LOP3.LUT R11, R8, 0xfffffff8, RZ, 0xc0, !PT ;  /* 0xfffffff8080b7812 */ /* 0x000fe200078ec0ff */
[----:B------:R-:W-:Y:S01]  /*0160*/  IMAD.IADD R23, R2, 0x1, -R23 ;  /* 0x0000000102177824 */ /* 0x000fe200078e0a17 */
[----:B------:R-:W-:Y:S01]  /*0170*/  CS2R R8, SRZ ;  /* 0x0000000000087805 */ /* 0x000fe2000001ff00 */
[----:B------:R-:W-:-:S02]  /*0180*/  IMAD.IADD R0, R7, 0x1, -R0 ;  /* 0x0000000107007824 */ /* 0x000fc400078e0a00 */
[C---:B------:R-:W-:Y:S02]  /*0190*/  IMAD.IADD R11, R6.reuse, 0x1, -R11 ;  /* 0x00000001060b7824 */ /* 0x040fe400078e0a0b */
[----:B------:R-:W-:Y:S01]  /*01a0*/  IMAD R3, R6, 0x8000, R23 ;  /* 0x0000800006037824 */ /* 0x000fe200078e0217 */
[C---:B------:R-:W-:Y:S02]  /*01b0*/  ISETP.GT.AND P5, PT, R0.reuse, RZ, PT ;  /* 0x000000ff0000720c */ /* 0x040fe40003fa4270 */
[----:B------:R-:W-:Y:S02]  /*01c0*/  CS2R R6, SRZ ;  /* 0x0000000000067805 */ /* 0x000fe4000001ff00 */
[C---:B------:R-:W-:Y:S01]  /*01d0*/  ISETP.GT.AND P0, PT, R11.reuse, RZ, PT ;  /* 0x000000ff0b00720c */ /* 0x040fe20003f04270 */
[C---:B------:R-:W-:Y:S01]  /*01e0*/  IMAD R3, R0.reuse, 0x800, R3 ;  /* 0x0000080000037824 */ /* 0x040fe200078e0203 */
[----:B------:R-:W-:Y:S02]  /*01f0*/  ISETP.GT.AND P2, PT, R11, RZ, P5 ;  /* 0x000000ff0b00720c */ /* 0x000fe40002f44270 */
[----:B------:R-:W-:Y:S01]  /*0200*/  ISETP.GT.AND P0, PT, R0, -0x1, P0 ;  /* 0xffffffff0000780c */ /* 0x000fe20000704270 */
[----:B------:R-:W-:-:S02]  /*0210*/  VIADD R17, R3, 0xffffbc00 ;  /* 0xffffbc0003117836 */ /* 0x000fc40000000000 */
[----:B------:R-:W-:Y:S02]  /*0220*/  VIADD R19, R3, 0xffffc000 ;  /* 0xffffc00003137836 */ /* 0x000fe40000000000 */
[----:B-1----:R-:W-:-:S04]  /*0230*/  IMAD.WIDE R16, R17, 0x4, R4 ;  /* 0x0000000411107825 */ /* 0x002fc800078e0204 */
[--C-:B------:R-:W-:Y:S02]  /*0240*/  IMAD.WIDE R18, R19, 0x4, R4.reuse ;  /* 0x0000000413127825 */ /* 0x100fe400078e0204 */
[----:B------:R-:W2:Y:S02]  /*0250*/  @P2 LDG.E.64 R6, desc[UR4][R16.64] ;  /* 0x0000000410062981 */ /* 0x000ea4000c1e1b00 */
[----:B------:R-:W-:Y:S02]  /*0260*/  VIADD R21, R3, 0xffffc400 ;  /* 0xffffc40003157836 */ /* 0x000fe40000000000 */
[----:B------:R-:W3:Y:S02]  /*0270*/  @P0 LDG.E.64 R8, desc[UR4][R18.64] ;  /* 0x0000000412080981 */ /* 0x000ee4000c1e1b00 */
[----:B------:R-:W-:Y:S01]  /*0280*/  IMAD.WIDE R20, R21, 0x4, R4 ;  /* 0x0000000415147825 */ /* 0x000fe200078e0204 */
[----:B------:R-:W-:-:S04]  /*0290*/  ISETP.GT.AND P5, PT, R11, -0x1, P5 ;  /* 0xffffffff0b00780c */ /* 0x000fc80002fa4270 */
[----:B------:R1:W4:Y:S01]  /*02a0*/  @P0 LDG.E.64 R12, desc[UR4][R20.64] ;  /* 0x00000004140c0981 */ /* 0x000322000c1e1b00 */
[----:B------:R-:W-:-:S04]  /*02b0*/  VIADD R25, R3, 0xfffffc00 ;  /* 0xfffffc0003197836 */ /* 0x000fc80000000000 */
[----:B------:R-:W-:-:S05]  /*02c0*/  IMAD.WIDE R24, R25, 0x4, R4 ;  /* 0x0000000419187825 */ /* 0x000fca00078e0204 */
[----:B------:R-:W5:Y:S01]  /*02d0*/  @P5 LDG.E.64 R14, desc[UR4][R24.64] ;  /* 0x00000004180e5981 */ /* 0x000f62000c1e1b00 */
[----:B------:R-:W-:Y:S01]  /*02e0*/  LOP3.LUT R0, R11, R0, RZ, 0xfc, !PT ;  /* 0x000000000b007212 */ /* 0x000fe200078efcff */
[----:B-1----:R-:W1:Y:S01]  /*02f0*/  LDC.64 R20, c[0x0][0x230] ;  /* 0x00008c00ff147b82 */ /* 0x002e620000000a00 */
[----:B--2---:R-:W-:Y:S02]  /*0300*/  SEL R17, R6, 0xff800000, P2 ;  /* 0xff80000006117807 */ /* 0x004fe40001000000 */
[----:B---3--:R-:W-:Y:S02]  /*0310*/  SEL R8, R8, 0xff800000, P0 ;  /* 0xff80000008087807 */ /* 0x008fe40000000000 */
[----:B------:R-:W-:Y:S02]  /*0320*/  SEL R10, R7, 0xff800000, P2 ;  /* 0xff800000070a7807 */ /* 0x000fe40001000000 */
[----:B------:R-:W-:Y:S02]  /*0330*/  FSETP.GT.AND P1, PT, R8, R17, PT ;  /* 0x000000110800720b */ /* 0x000fe40003f24000 */
[----:B------:R-:W-:-:S02]  /*0340*/  SEL R9, R9, 0xff800000, P0 ;  /* 0xff80000009097807 */ /* 0x000fc40000000000 */
[----:B----4-:R-:W-:Y:S02]  /*0350*/  SEL R7, R12, 0xff800000, P0 ;  /* 0xff8000000c077807 */ /* 0x010fe40000000000 */
[----:B------:R-:W-:Y:S02]  /*0360*/  FSETP.GT.AND P4, PT, R9, R10, PT ;  /* 0x0000000a0900720b */ /* 0x000fe40003f84000 */
[----:B------:R-:W-:Y:S02]  /*0370*/  FSETP.NAN.AND P3, PT, R7, R7, PT ;  /* 0x000000070700720b */ /* 0x000fe40003f68000 */
[C---:B------:R-:W-:Y:S02]  /*0380*/  FSETP.NAN.AND P2, PT, R8.reuse, R8, PT ;  /* 0x000000080800720b */ /* 0x040fe40003f48000 */
[----:B------:R-:W-:Y:S02]  /*0390*/  SEL R6, R13, 0xff800000, P0 ;  /* 0xff8000000d067807 */ /* 0x000fe40000000000 */
[----:B------:R-:W-:-:S02]  /*03a0*/  @!P1 SEL R8, R8, R17, P2 ;  /* 0x0000001108089207 */ /* 0x000fc40001000000 */
[----:B------:R-:W-:Y:S02]  /*03b0*/  FSETP.NAN.AND P2, PT, R6, R6, PT ;  /* 0x000000060600720b */ /* 0x000fe40003f48000 */
[----:B------:R-:W-:Y:S02]  /*03c0*/  FSETP.NAN.AND P0, PT, R9, R9, PT ;  /* 0x000000090900720b */ /* 0x000fe40003f08000 */
[----:B------:R-:W-:Y:S02]  /*03d0*/  FSETP.GEU.AND P6, PT, R8, R7, PT ;  /* 0x000000070800720b */ /* 0x000fe40003fce000 */
[----:B-----5:R-:W-:Y:S02]  /*03e0*/  SEL R15, R15, 0xff800000, P5 ;  /* 0xff8000000f0f7807 */ /* 0x020fe40002800000 */
[----:B------:R-:W-:Y:S02]  /*03f0*/  @!P4 SEL R9, R9, R10, P0 ;  /* 0x0000000a0909c207 */ /* 0x000fe40000000000 */
[----:B------:R-:W-:-:S02]  /*0400*/  P2R R12, PR, RZ, 0x40 ;  /* 0x00000040ff0c7803 */ /* 0x000fc40000000000 */
[----:B------:R-:W-:Y:S02]  /*0410*/  @!P3 SEL R7, R7, R8, !P6 ;  /* 0x000000080707b207 */ /* 0x000fe40007000000 */
[----:B------:R-:W-:Y:S02]  /*0420*/  FSETP.NAN.AND P0, PT, R15, R15, PT ;  /* 0x0000000f0f00720b */ /* 0x000fe40003f08000 */
[----:B------:R-:W-:-:S04]  /*0430*/  FSETP.GEU.AND P6, PT, R9, R6, PT ;  /* 0x000000060900720b */ /* 0x000fc80003fce000 */
[----:B------:R-:W-:Y:S02]  /*0440*/  @!P2 SEL R6, R6, R9, !P6 ;  /* 0x000000090606a207 */ /* 0x000fe40007000000 */
[----:B------:R-:W-:Y:S02]  /*0450*/  SEL R14, R14, 0xff800000, P5 ;  /* 0xff8000000e0e7807 */ /* 0x000fe40002800000 */
[----:B------:R-:W-:-:S04]  /*0460*/  FSETP.GEU.AND P3, PT, R6, R15, PT ;  /* 0x0000000f0600720b */ /* 0x000fc80003f6e000 */
[----:B------:R-:W-:Y:S02]  /*0470*/  @!P0 SEL R15, R15, R6, !P3 ;  /* 0x000000060f0f8207 */ /* 0x000fe40005800000 */
[-C--:B------:R-:W-:Y:S02]  /*0480*/  FSETP.NAN.AND P0, PT, R14, R14.reuse, PT ;  /* 0x0000000e0e00720b */ /* 0x080fe40003f08000 */
[----:B------:R-:W-:Y:S02]  /*0490*/  P2R R17, PR, RZ, 0x8 ;  /* 0x00000008ff117803 */ /* 0x000fe40000000000 */
[----:B------:R-:W-:Y:S02]  /*04a0*/  ISETP.GT.AND P3, PT, R0, -0x1, PT ;  /* 0xffffffff0000780c */ /* 0x000fe40003f64270 */
[----:B------:R-:W-:Y:S01]  /*04b0*/  FSETP.GEU.AND P2, PT, R7, R14, PT ;  /* 0x0000000e0700720b */ /* 0x000fe20003f4e000 */
[----:B------:R-:W-:-:S06]  /*04c0*/  IMAD.WIDE R8, R3, 0x4, R4 ;  /* 0x0000000403087825 */ /* 0x000fcc00078e0204 */
[----:B------:R-:W-:Y:S02]  /*04d0*/  @!P0 SEL R14, R14, R7, !P2 ;  /* 0x000000070e0e8207 */ /* 0x000fe40005000000 */
[----:B------:R-:W-:-:S06]  /*04e0*/  CS2R R6, SRZ ;  /* 0x0000000000067805 */ /* 0x000fcc000001ff00 */
[----:B------:R-:W2:Y:S01]  /*04f0*/  @P3 LDG.E.64 R6, desc[UR4][R8.64] ;  /* 0x0000000408063981 */ /* 0x000ea2000c1e1b00 */
[----:B------:R-:W-:Y:S02]  /*0500*/  P2R R16, PR, RZ, 0x4 ;  /* 0x00000004ff107803 */ /* 0x000fe40000000000 */
[----:B--2---:R-:W-:-:S04]  /*0510*/  SEL R11, R6, 0xff800000, P3 ;  /* 0xff800000060b7807 */ /* 0x004fc80001800000 */
[-C--:B------:R-:W-:Y:S02]  /*0520*/  FSETP.NAN.AND P0, PT, R11, R11.reuse, PT ;  /* 0x0000000b0b00720b */ /* 0x080fe40003f08000 */
[----:B------:R-:W-:Y:S02]  /*0530*/  FSETP.GEU.AND P2, PT, R14, R11, PT ;  /* 0x0000000b0e00720b */ /* 0x000fe40003f4e000 */
[----:B------:R-:W-:-:S09]  /*0540*/  SEL R0, R7, 0xff800000, P3 ;  /* 0xff80000007007807 */ /* 0x000fd20001800000 */
[----:B------:R-:W-:Y:S02]  /*0550*/  @!P0 SEL R11, R11, R14, !P2 ;  /* 0x0000000e0b0b8207 */ /* 0x000fe40005000000 */
[-C--:B------:R-:W-:Y:S02]  /*0560*/  FSETP.NAN.AND P0, PT, R0, R0.reuse, PT ;  /* 0x000000000000720b */ /* 0x080fe40003f08000 */
[----:B------:R-:W-:Y:S02]  /*0570*/  P2R R13, PR, RZ, 0x4 ;  /* 0x00000004ff0d7803 */ /* 0x000fe40000000000 */
[----:B------:R-:W-:Y:S02]  /*0580*/  FSETP.GEU.AND P2, PT, R15, R0, PT ;  /* 0x000000000f00720b */ /* 0x000fe40003f4e000 */
[----:B------:R-:W-:-:S07]  /*0590*/  CS2R R6, SRZ ;  /* 0x0000000000067805 */ /* 0x000fce000001ff00 */
[----:B------:R-:W-:Y:S01]  /*05a0*/  @!P0 SEL R0, R0, R15, !P2 ;  /* 0x0000000f00008207 */ /* 0x000fe20005000000 */
[----:B------:R-:W-:-:S04]  /*05b0*/  VIADD R15, R3, 0x400 ;  /* 0x00000400030f7836 */ /* 0x000fc80000000000 */
[----:B------:R-:W-:-:S05]  /*05c0*/  IMAD.WIDE R8, R15, 0x4, R4 ;  /* 0x000000040f087825 */ /* 0x000fca00078e0204 */
[----:B------:R-:W2:Y:S01]  /*05d0*/  @P3 LDG.E.64 R6, desc[UR4][R8.64] ;  /* 0x0000000408063981 */ /* 0x000ea2000c1e1b00 */
[----:B------:R-:W-:Y:S02]  /*05e0*/  P2R R14, PR, RZ, 0x4 ;  /* 0x00000004ff0e7803 */ /* 0x000fe40000000000 */
[----:B------:R-:W-:Y:S02]  /*05f0*/  P2R R10, PR, RZ, 0x40 ;  /* 0x00000040ff0a7803 */ /* 0x000fe40000000000 */
[----:B--2---:R-:W-:-:S04]  /*0600*/  SEL R19, R7, 0xff800000, P3 ;  /* 0xff80000007137807 */ /* 0x004fc80001800000 */
[-C--:B------:R-:W-:Y:S02]  /*0610*/  FSETP.NAN.AND P0, PT, R19, R19.reuse, PT ;  /* 0x000000131300720b */ /* 0x080fe40003f08000 */
[----:B------:R-:W-:-:S04]  /*0620*/  FSETP.GEU.AND P2, PT, R0, R19, PT ;  /* 0x000000130000720b */ /* 0x000fc80003f4e000 */
[----:B------:R-:W-:-:S07]  /*0630*/  P2R R15, PR, RZ, 0x4 ;  /* 0x00000004ff0f7803 */ /* 0x000fce0000000000 */
[----:B------:R-:W-:Y:S02]  /*0640*/  @!P0 SEL R19, R19, R0, !P2 ;  /* 0x0000000013138207 */ /* 0x000fe40005000000 */
[----:B------:R-:W-:-:S04]  /*0650*/  ISETP.NE.AND P2, PT, R16, RZ, PT ;  /* 0x000000ff1000720c */ /* 0x000fc80003f45270 */
[----:B------:R-:W-:Y:S02]  /*0660*/  P2R R16, PR, RZ, 0x4 ;  /* 0x00000004ff107803 */ /* 0x000fe40000000000 */
[----:B------:R-:W-:-:S04]  /*0670*/  ISETP.NE.AND P2, PT, R17, RZ, PT ;  /* 0x000000ff1100720c */ /* 0x000fc80003f45270 */
[----:B------:R-:W-:Y:S02]  /*0680*/  P2R R17, PR, RZ, 0x4 ;  /* 0x00000004ff117803 */ /* 0x000fe40000000000 */
[----:B------:R-:W-:Y:S02]  /*0690*/  ISETP.NE.AND P2, PT, R12, RZ, PT ;  /* 0x000000ff0c00720c */ /* 0x000fe40003f45270 */
[----:B------:R-:W-:-:S04]  /*06a0*/  SEL R12, R6, 0xff800000, P3 ;  /* 0xff800000060c7807 */ /* 0x000fc80001800000 */
[-C--:B------:R-:W-:Y:S02]  /*06b0*/  FSETP.NAN.AND P6, PT, R12, R12.reuse, PT ;  /* 0x0000000c0c00720b */ /* 0x080fe40003fc8000 */
[----:B------:R-:W-:Y:S02]  /*06c0*/  FSETP.GEU.AND P0, PT, R11, R12, PT ;  /* 0x0000000c0b00720b */ /* 0x000fe40003f0e000 */
[----:B------:R-:W-:-:S09]  /*06d0*/  CS2R R6, SRZ ;  /* 0x0000000000067805 */ /* 0x000fd2000001ff00 */
[----:B------:R-:W-:Y:S01]  /*06e0*/  @!P6 SEL R12, R12, R11, !P0 ;  /* 0x0000000b0c0ce207 */ /* 0x000fe20004000000 */
[----:B------:R-:W-:-:S04]  /*06f0*/  VIADD R11, R3, 0x3c00 ;  /* 0x00003c00030b7836 */ /* 0x000fc80000000000 */
[----:B------:R-:W-:-:S05]  /*0700*/  IMAD.WIDE R8, R11, 0x4, R4 ;  /* 0x000000040b087825 */ /* 0x000fca00078e0204 */
[----:B------:R2:W3:Y:S02]  /*0710*/  @P5 LDG.E.64 R6, desc[UR4][R8.64] ;  /* 0x0000000408065981 */ /* 0x0004e4000c1e1b00 */
[----:B--2---:R-:W-:-:S04]  /*0720*/  VIADD R9, R3, 0x4000 ;  /* 0x0000400003097836 */ /* 0x004fc80000000000 */
[----:B------:R-:W-:Y:S01]  /*0730*/  IMAD.WIDE R8, R9, 0x4, R4 ;  /* 0x0000000409087825 */ /* 0x000fe200078e0204 */
[----:B---3--:R-:W-:Y:S02]  /*0740*/  SEL R0, R6, 0xff800000, P5 ;  /* 0xff80000006007807 */ /* 0x008fe40002800000 */
[----:B------:R-:W-:Y:S02]  /*0750*/  SEL R18, R7, 0xff800000, P5 ;  /* 0xff80000007127807 */ /* 0x000fe40002800000 */
[----:B------:R-:W-:-:S06]  /*0760*/  CS2R R6, SRZ ;  /* 0x0000000000067805 */ /* 0x000fcc000001ff00 */
[----:B------:R2:W3:Y:S01]  /*0770*/  @P3 LDG.E.64 R6, desc[UR4][R8.64] ;  /* 0x0000000408063981 */ /* 0x0004e2000c1e1b00 */
[-C--:B------:R-:W-:Y:S02]  /*0780*/  FSETP.NAN.AND P6, PT, R0, R0.reuse, PT ;  /* 0x000000000000720b */ /* 0x080fe40003fc8000 */
[----:B------:R-:W-:Y:S02]  /*0790*/  FSETP.GEU.AND P5, PT, R12, R0, PT ;  /* 0x000000000c00720b */ /* 0x000fe40003fae000 */
[----:B------:R-:W-:Y:S01]  /*07a0*/  SEL R11, RZ, 0x1, !P4 ;  /* 0x00000001ff0b7807 */ /* 0x000fe20006000000 */
[----:B--2---:R-:W2:Y:S08]  /*07b0*/  LDC.64 R8, c[0x0][0x210] ;  /* 0x00008400ff087b82 */ /* 0x004eb00000000a00 */
[----:B------:R-:W-:-:S02]  /*07c0*/  @!P6 SEL R0, R0, R12, !P5 ;  /* 0x0000000c0000e207 */ /* 0x000fc40006800000 */
[-C--:B------:R-:W-:Y:S02]  /*07d0*/  FSETP.NAN.AND P6, PT, R18, R18.reuse, PT ;  /* 0x000000121200720b */ /* 0x080fe40003fc8000 */
[----:B------:R-:W-:Y:S02]  /*07e0*/  SEL R12, RZ, 0x1, !P1 ;  /* 0x00000001ff0c7807 */ /* 0x000fe40004800000 */
[----:B------:R-:W-:-:S09]  /*07f0*/  FSETP.GEU.AND P4, PT, R19, R18, PT ;  /* 0x000000121300720b */ /* 0x000fd20003f8e000 */
[----:B------:R-:W-:Y:S02]  /*0800*/  @!P6 SEL R18, R18, R19, !P4 ;  /* 0x000000131212e207 */ /* 0x000fe40006000000 */
[----:B------:R-:W-:Y:S02]  /*0810*/  SEL R22, R12, 0x2, P2 ;  /* 0x000000020c167807 */ /* 0x000fe40001000000 */
[----:B------:R-:W-:Y:S02]  /*0820*/  ISETP.NE.AND P2, PT, R17, RZ, PT ;  /* 0x000000ff1100720c */ /* 0x000fe40003f45270 */
[----:B---3--:R-:W-:-:S04]  /*0830*/  SEL R7, R7, 0xff800000, P3 ;  /* 0xff80000007077807 */ /* 0x008fc80001800000 */
[-C--:B------:R-:W-:Y:S02]  /*0840*/  FSETP.NAN.AND P1, PT, R7, R7.reuse, PT ;  /* 0x000000070700720b */ /* 0x080fe40003f28000 */
[----:B------:R-:W-:-:S11]  /*0850*/  FSETP.GEU.AND P6, PT, R18, R7, PT ;  /* 0x000000071200720b */ /* 0x000fd60003fce000 */
[----:B------:R-:W-:Y:S02]  /*0860*/  @!P1 SEL R7, R7, R18, !P6 ;  /* 0x0000001207079207 */ /* 0x000fe40007000000 */
[----:B------:R-:W-:Y:S01]  /*0870*/  ISETP.NE.AND P1, PT, R10, RZ, PT ;  /* 0x000000ff0a00720c */ /* 0x000fe20003f25270 */
[----:B------:R-:W3:Y:S03]  /*0880*/  LDC.64 R18, c[0x0][0x220] ;  /* 0x00008800ff127b82 */ /* 0x000ee60000000a00 */
[----:B------:R-:W-:Y:S02]  /*0890*/  SEL R17, R11, 0x2, P1 ;  /* 0x000000020b117807 */ /* 0x000fe40000800000 */
[----:B------:R-:W-:Y:S01]  /*08a0*/  ISETP.NE.AND P1, PT, R13, RZ, PT ;  /* 0x000000ff0d00720c */ /* 0x000fe20003f25270 */
[----:B------:R-:W-:Y:S01]  /*08b0*/  VIADD R13, R3, 0x4400 ;  /* 0x00004400030d7836 */ /* 0x000fe20000000000 */
[----:B------:R-:W-:-:S03]  /*08c0*/  CS2R R10, SRZ ;  /* 0x00000000000a7805 */ /* 0x000fc6000001ff00 */
[----:B------:R-:W-:-:S05]  /*08d0*/  IMAD.WIDE R12, R13, 0x4, R4 ;  /* 0x000000040d0c7825 */ /* 0x000fca00078e0204 */
[----:B------:R4:W5:Y:S01]  /*08e0*/  @P3 LDG.E.64 R10, desc[UR4][R12.64] ;  /* 0x000000040c0a3981 */ /* 0x000962000c1e1b00 */
[----:B------:R-:W-:Y:S02]  /*08f0*/  SEL R5, R6, 0xff800000, P3 ;  /* 0xff80000006057807 */ /* 0x000fe40001800000 */
[----:B------:R-:W-:Y:S02]  /*0900*/  SEL R3, R17, 0x3, P2 ;  /* 0x0000000311037807 */ /* 0x000fe40001000000 */
[----:B------:R-:W-:-:S04]  /*0910*/  ISETP.NE.AND P2, PT, R16, RZ, PT ;  /* 0x000000ff1000720c */ /* 0x000fc80003f45270 */
[----:B------:R-:W-:Y:S01]  /*0920*/  SEL R22, R22, 0x3, P2 ;  /* 0x0000000316167807 */ /* 0x000fe20001000000 */
[----:B----4-:R-:W4:Y:S01]  /*0930*/  LDC.64 R12, c[0x0][0x248] ;  /* 0x00009200ff0c7b82 */ /* 0x010f220000000a00 */
[----:B------:R-:W-:Y:S01]  /*0940*/  ISETP.NE.AND P2, PT, R15, RZ, PT ;  /* 0x000000ff0f00720c */ /* 0x000fe20003f45270 */
[----:B---3--:R-:W-:-:S04]  /*0950*/  IMAD.WIDE R18, R23, 0x4, R18 ;  /* 0x0000000417127825 */ /* 0x008fc800078e0212 */
[----:B--2---:R-:W-:Y:S02]  /*0960*/  IMAD.WIDE R8, R2, 0x4, R8 ;  /* 0x0000000402087825 */ /* 0x004fe400078e0208 */
[----:B------:R-:W2:Y:S02]  /*0970*/  LDG.E.EL.64 R18, desc[UR4][R18.64] ;  /* 0x0000000412127981 */ /* 0x000ea4000c2e1b00 */
[----:B-1----:R-:W-:Y:S02]  /*0980*/  IMAD.WIDE R20, R23, 0x4, R20 ;  /* 0x0000000417147825 */ /* 0x002fe400078e0214 */
[----:B------:R-:W2:Y:S04]  /*0990*/  LDG.E.64 R16, desc[UR4][R8.64] ;  /* 0x0000000408107981 */ /* 0x000ea8000c1e1b00 */
[----:B------:R-:W3:Y:S01]  /*09a0*/  LDG.E.EL.64 R20, desc[UR4][R20.64] ;  /* 0x0000000414147981 */ /* 0x000ee2000c2e1b00 */
[----:B-----5:R-:W-:-:S02]  /*09b0*/  SEL R4, R10, 0xff800000, P3 ;  /* 0xff8000000a047807 */ /* 0x020fc40001800000 */
[----:B------:R-:W-:Y:S02]  /*09c0*/  SEL R6, R11, 0xff800000, P3 ;  /* 0xff8000000b067807 */ /* 0x000fe40001800000 */
[----:B------:R-:W1:Y:S02]  /*09d0*/  LDC.64 R10, c[0x0][0x238] ;  /* 0x00008e00ff0a7b82 */ /* 0x000e640000000a00 */
[----:B-1----:R-:W-:-:S06]  /*09e0*/  IMAD.WIDE R10, R23, 0x4, R10 ;  /* 0x00000004170a7825 */ /* 0x002fcc00078e020a */
[----:B------:R-:W5:Y:S01]  /*09f0*/  LDG.E.EL.64 R10, desc[UR4][R10.64] ;  /* 0x000000040a0a7981 */ /* 0x000f62000c2e1b00 */
[----:B------:R-:W-:Y:S02]  /*0a00*/  ISETP.NE.AND P3, PT, R14, RZ, PT ;  /* 0x000000ff0e00720c */ /* 0x000fe40003f65270 */
[----:B------:R-:W1:Y:S02]  /*0a10*/  LDC.64 R14, c[0x0][0x240] ;  /* 0x00009000ff0e7b82 */ /* 0x000e640000000a00 */
[----:B-1----:R-:W-:-:S04]  /*0a20*/  IMAD.WIDE R24, R23, 0x4, R14 ;  /* 0x0000000417187825 */ /* 0x002fc800078e020e */
[----:B----4-:R-:W-:Y:S02]  /*0a30*/  IMAD.WIDE R14, R23, 0x4, R12 ;  /* 0x00000004170e7825 */ /* 0x010fe400078e020c */
[----:B------:R1:W4:Y:S04]  /*0a40*/  LDG.E.EL.64 R12, desc[UR4][R24.64] ;  /* 0x00000004180c7981 */ /* 0x000328000c2e1b00 */
[----:B------:R-:W4:Y:S01]  /*0a50*/  LDG.E.EL.64 R14, desc[UR4][R14.64] ;  /* 0x000000040e0e7981 */ /* 0x000f22000c2e1b00 */
[----:B------:R-:W-:Y:S01]  /*0a60*/  SEL R28, R3, 0x4, P3 ;  /* 0x00000004031c7807 */ /* 0x000fe20001800000 */
[----:B------:R-:W-:Y:S02]  /*0a70*/  IMAD.MOV.U32 R3, RZ, RZ, 0x3e800000 ;  /* 0x3e800000ff037424 */ /* 0x000fe400078e00ff */
[----:B--2---:R-:W-:Y:S01]  /*0a80*/  FADD R16, R16, R18 ;  /* 0x0000001210107221 */ /* 0x004fe20000000000 */
[----:B------:R-:W-:-:S03]  /*0a90*/  FADD R17, R17, R19 ;  /* 0x0000001311117221 */ /* 0x000fc60000000000 */
[----:B---3--:R-:W-:Y:S01]  /*0aa0*/  FADD R20, -R20, R16 ;  /* 0x0000001014147221 */ /* 0x008fe20000000100 */
[----:B------:R-:W-:Y:S01]  /*0ab0*/  FADD R21, -R21, R17 ;  /* 0x0000001115157221 */ /* 0x000fe20000000100 */
[----:B------:R-:W-:Y:S01]  /*0ac0*/  STG.E.64 desc[UR4][R8.64], R16 ;  /* 0x0000001008007986 */ /* 0x000fe2000c101b04 */
[----:B-----5:R-:W-:-:S04]  /*0ad0*/  FADD R23, R10, 9.9999997473787516356e-06 ;  /* 0x3727c5ac0a177421 */ /* 0x020fc80000000000 */
[----:B------:R-:W2:Y:S01]  /*0ae0*/  MUFU.SQRT R26, R23 ;  /* 0x00000017001a7308 */ /* 0x000ea20000002000 */
[----:B------:R-:W-:Y:S01]  /*0af0*/  FADD R11, R11, 9.9999997473787516356e-06 ;  /* 0x3727c5ac0b0b7421 */ /* 0x000fe20000000000 */
[----:B------:R-:W-:-:S06]  /*0b00*/  SEL R10, R22, 0x4, P1 ;  /* 0x00000004160a7807 */ /* 0x000fcc0000800000 */
[----:B------:R-:W3:Y:S01]  /*0b10*/  MUFU.SQRT R27, R11 ;  /* 0x0000000b001b7308 */ /* 0x000ee20000002000 */
[C---:B--2---:R-:W-:Y:S02]  /*0b20*/  FSETP.GT.AND P1, PT, R26.reuse, 8.50705917302346158658e+37, PT ;  /* 0x7e8000001a00780b */ /* 0x044fe40003f24000 */
[----:B------:R-:W-:Y:S02]  /*0b30*/  FSETP.GEU.AND P3, PT, R26, 1.175494350822287508e-38, PT ;  /* 0x008000001a00780b */ /* 0x000fe40003f6e000 */
[----:B------:R-:W-:-:S09]  /*0b40*/  FSEL R22, R3, 1, P1 ;  /* 0x3f80000003167808 */ /* 0x000fd20000800000 */
[----:B------:R-:W-:Y:S01]  /*0b50*/  @P1 FMUL R26, R26, 0.25 ;  /* 0x3e8000001a1a1820 */ /* 0x000fe20000400000 */
[C---:B---3--:R-:W-:Y:S01]  /*0b60*/  FSETP.GT.AND P1, PT, R27.reuse, 8.50705917302346158658e+37, PT ;  /* 0x7e8000001b00780b */ /* 0x048fe20003f24000 */
[----:B------:R-:W-:Y:S02]  /*0b70*/  @!P3 FMUL R22, R22, 16777216 ;  /* 0x4b8000001616b820 */ /* 0x000fe40000400000 */
[----:B------:R-:W-:Y:S01]  /*0b80*/  @!P3 FMUL R26, R26, 16777216 ;  /* 0x4b8000001a1ab820 */ /* 0x000fe20000400000 */
[----:B------:R-:W-:Y:S02]  /*0b90*/  FSETP.GEU.AND P3, PT, R27, 1.175494350822287508e-38, PT ;  /* 0x008000001b00780b */ /* 0x000fe40003f6e000 */
[----:B------:R-:W-:-:S07]  /*0ba0*/  FSEL R3, R3, 1, P1 ;  /* 0x3f80000003037808 */ /* 0x000fce0000800000 */
[----:B------:R-:W-:Y:S01]  /*0bb0*/  @P1 FMUL R27, R27, 0.25 ;  /* 0x3e8000001b1b1820 */ /* 0x000fe20000400000 */
[----:B------:R-:W-:-:S03]  /*0bc0*/  FSETP.NAN.AND P1, PT, R5, R5, PT ;  /* 0x000000050500720b */ /* 0x000fc60003f28000 */
[----:B------:R-:W-:Y:S01]  /*0bd0*/  @!P3 FMUL R27, R27, 16777216 ;  /* 0x4b8000001b1bb820 */ /* 0x000fe20000400000 */
[----:B-1----:R-:W1:Y:S01]  /*0be0*/  MUFU.RCP R25, R26 ;  /* 0x0000001a00197308 */ /* 0x002e620000001000 */
[----:B------:R-:W-:Y:S02]  /*0bf0*/  SEL R23, R28, 0x5, P2 ;  /* 0x000000051c177807 */ /* 0x000fe40001000000 */
[----:B------:R-:W-:Y:S02]  /*0c00*/  SEL R28, R10, 0x5, P0 ;  /* 0x000000050a1c7807 */ /* 0x000fe40000000000 */
[----:B------:R-:W2:Y:S03]  /*0c10*/  LDC.64 R10, c[0x0][0x218] ;  /* 0x00008600ff0a7b82 */ /* 0x000ea60000000a00 */
[----:B------:R-:W3:Y:S01]  /*0c20*/  MUFU.RCP R24, R27 ;  /* 0x0000001b00187308 */ /* 0x000ee20000001000 */
[----:B------:R-:W-:Y:S01]  /*0c30*/  FSETP.GEU.AND P0, PT, R0, R5, PT ;  /* 0x000000050000720b */ /* 0x000fe20003f0e000 */
[----:B------:R-:W-:Y:S01]  /*0c40*/  @!P3 FMUL R3, R3, 16777216 ;  /* 0x4b8000000303b820 */ /* 0x000fe20000400000 */
[----:B------:R-:W-:-:S02]  /*0c50*/  FSETP.NAN.AND P2, PT, R6, R6, PT ;  /* 0x000000060600720b */ /* 0x000fc40003f48000 */
[----:B------:R-:W-:Y:S02]  /*0c60*/  FSETP.NAN.AND P3, PT, R4, R4, PT ;  /* 0x000000040400720b */ /* 0x000fe40003f68000 */
[----:B------:R-:W-:Y:S02]  /*0c70*/  @!P1 SEL R5, R5, R0, !P0 ;  /* 0x0000000005059207 */ /* 0x000fe40004000000 */
[----:B------:R-:W-:Y:S02]  /*0c80*/  SEL R28, R28, 0x6, P5 ;  /* 0x000000061c1c7807 */ /* 0x000fe40002800000 */
[----:B------:R-:W-:Y:S02]  /*0c90*/  FSETP.GEU.AND P5, PT, R5, R4, PT ;  /* 0x000000040500720b */ /* 0x000fe40003fae000 */
[----:B------:R-:W-:Y:S02]  /*0ca0*/  SEL R23, R23, 0x6, P4 ;  /* 0x0000000617177807 */ /* 0x000fe40002000000 */
[----:B------:R-:W-:Y:S01]  /*0cb0*/  SEL R28, R28, 0x7, P0 ;  /* 0x000000071c1c7807 */ /* 0x000fe20000000000 */
[----:B-1----:R-:W-:Y:S01]  /*0cc0*/  FMUL R25, R25, R22 ;  /* 0x0000001619197220 */ /* 0x002fe20000400000 */
[----:B---3--:R-:W-:Y:S01]  /*0cd0*/  FMUL R24, R24, R3 ;  /* 0x0000000318187220 */ /* 0x008fe20000400000 */
[----:B------:R-:W-:-:S02]  /*0ce0*/  FSETP.GEU.AND P1, PT, R7, R6, PT ;  /* 0x000000060700720b */ /* 0x000fc40003f2e000 */
[----:B------:R-:W-:Y:S02]  /*0cf0*/  SEL R23, R23, 0x7, P6 ;  /* 0x0000000717177807 */ /* 0x000fe40003000000 */
[----:B------:R-:W-:Y:S01]  /*0d00*/  SEL R28, R28, 0x8, P5 ;  /* 0x000000081c1c7807 */ /* 0x000fe20002800000 */
[----:B------:R-:W-:Y:S01]  /*0d10*/  FMUL R25, R20, R25 ;  /* 0x0000001914197220 */ /* 0x000fe20000400000 */
[----:B------:R-:W-:Y:S01]  /*0d20*/  FMUL R24, R21, R24 ;  /* 0x0000001815187220 */ /* 0x000fe20000400000 */
[----:B------:R-:W-:Y:S02]  /*0d30*/  SEL R23, R23, 0x8, P1 ;  /* 0x0000000817177807 */ /* 0x000fe40000800000 */
[----:B------:R-:W-:Y:S01]  /*0d40*/  LOP3.LUT R28, R28, 0xff, RZ, 0xc0, !PT ;  /* 0x000000ff1c1c7812 */ /* 0x000fe200078ec0ff */
[----:B----4-:R-:W-:Y:S01]  /*0d50*/  FFMA R13, R13, R24, R15 ;  /* 0x000000180d0d7223 */ /* 0x010fe2000000000f */
[----:B------:R-:W-:Y:S01]  /*0d60*/  @!P2 FSEL R6, R6, R7, !P1 ;  /* 0x000000070606a208 */ /* 0x000fe20004800000 */
[----:B------:R-:W-:Y:S01]  /*0d70*/  FFMA R25, R12, R25, R14 ;  /* 0x000000190c197223 */ /* 0x000fe2000000000e */
[----:B------:R-:W-:-:S02]  /*0d80*/  @!P3 FSEL R4, R4, R5, !P5 ;  /* 0x000000050404b208 */ /* 0x000fc40006800000 */
[----:B------:R-:W-:Y:S01]  /*0d90*/  IADD3 R18, P0, R2, UR6, RZ ;  /* 0x0000000602127c10 */ /* 0x000fe2000ff1e0ff */
[----:B------:R-:W-:Y:S02]  /*0da0*/  IMAD R23, R23, 0x100, R28 ;  /* 0x0000010017177824 */ /* 0x000fe400078e021c */
[----:B------:R-:W-:Y:S01]  /*0db0*/  FADD R13, R6, R13 ;  /* 0x0000000d060d7221 */ /* 0x000fe20000000000 */
[C---:B--2---:R-:W-:Y:S01]  /*0dc0*/  IMAD.WIDE R10, R2.reuse, 0x4, R10 ;  /* 0x00000004020a7825 */ /* 0x044fe200078e020a */
[----:B------:R-:W-:-:S03]  /*0dd0*/  LEA.HI.X.SX32 R19, R2, UR7, 0x1, P0 ;  /* 0x0000000702137c11 */ /* 0x000fc600080f0eff */
[----:B------:R-:W-:Y:S02]  /*0de0*/  FADD R12, R4, R25 ;  /* 0x00000019040c7221 */ /* 0x000fe40000000000 */
[----:B------:R-:W-:Y:S04]  /*0df0*/  STG.E.U16 desc[UR4][R18.64], R23 ;  /* 0x0000001712007986 */ /* 0x000fe8000c101504 */
[----:B------:R-:W-:Y:S01]  /*0e00*/  STG.E.64 desc[UR4][R10.64], R12 ;  /* 0x0000000c0a007986 */ /* 0x000fe2000c101b04 */
[----:B------:R-:W-:Y:S05]  /*0e10*/  EXIT ;  /* 0x000000000000794d */ /* 0x000fea0003800000 */
.L_x_0:
[----:B------:R-:W-:-:S00]  /*0e20*/  BRA `(.L_x_0) ;  /* 0xfffffffc00fc7947 */ /* 0x000fc0000383ffff */
[----:B------:R-:W-:-:S00]  /*0e30*/  NOP ;  /* 0x0000000000007918 */ /* 0x000fc00000000000 */
        /* <DEDUP_REMOVED lines=12> */
.L_x_1:


//--------------------- .nv.global.init           --------------------------
	.section	.nv.global.init,"aw",@progbits
.nv.global.init:
	.type		_$_str,@object
	.size		_$_str,(_$_str_$_2 - _$_str)
_$_str:
        /*0000*/ 	.byte	0x5f, 0x5f, 0x43, 0x55, 0x44, 0x41, 0x5f, 0x46, 0x54, 0x5a, 0x00
	.type		_$_str_$_2,@object
	.size		_$_str_$_2,(.L_1 - _$_str_$_2)
_$_str_$_2:
        /*000b*/ 	.byte	0x5f, 0x5f, 0x43, 0x55, 0x44, 0x41, 0x5f, 0x50, 0x52, 0x45, 0x43, 0x5f, 0x53, 0x51, 0x52, 0x54
        /*001b*/ 	.byte	0x00
.L_1:


//--------------------- .nv.constant0.triton_poi_fused__native_batch_norm_legit_no_training_add_convolution_max_pool2d_with_indices_15 --------------------------
	.section	.nv.constant0.triton_poi_fused__native_batch_norm_legit_no_training_add_convolution_max_pool2d_with_indices_15,"a",@progbits
	.sectionflags	@""
	.align	4
.nv.constant0.triton_poi_fused__native_batch_norm_legit_no_training_add_convolution_max_pool2d_with_indices_15:
	.zero		604
